//
// Generated by NVIDIA NVVM Compiler
//
// Compiler Build ID: CL-36424714
// Cuda compilation tools, release 13.0, V13.0.88
// Based on NVVM 20.0.0
//

.version 9.0
.target sm_100
.address_size 64

	// .globl	_Z10sum_vectorPiS_i
// _ZZ10sum_vectorPiS_iE5sdata has been demoted

.visible .entry _Z10sum_vectorPiS_i(
	.param .u64 .ptr .align 1 _Z10sum_vectorPiS_i_param_0,
	.param .u64 .ptr .align 1 _Z10sum_vectorPiS_i_param_1,
	.param .u32 _Z10sum_vectorPiS_i_param_2
)
{
	.reg .pred 	%p<6>;
	.reg .b32 	%r<21>;
	.reg .b64 	%rd<7>;
	// demoted variable
	.shared .align 4 .b8 _ZZ10sum_vectorPiS_iE5sdata[4096];
	ld.param.u64 	%rd1, [_Z10sum_vectorPiS_i_param_0];
	ld.param.u64 	%rd2, [_Z10sum_vectorPiS_i_param_1];
	ld.param.u32 	%r7, [_Z10sum_vectorPiS_i_param_2];
	mov.u32 	%r20, %ntid.x;
	mov.u32 	%r8, %ctaid.x;
	mov.u32 	%r2, %tid.x;
	mad.lo.s32 	%r3, %r20, %r8, %r2;
	shl.b32 	%r9, %r2, 2;
	mov.u32 	%r10, _ZZ10sum_vectorPiS_iE5sdata;
	add.s32 	%r4, %r10, %r9;
	mov.b32 	%r11, 0;
	st.shared.u32 	[%r4], %r11;
	setp.ge.s32 	%p1, %r3, %r7;
	@%p1 bra 	$L__BB0_2;
	cvta.to.global.u64 	%rd3, %rd1;
	mul.wide.s32 	%rd4, %r3, 4;
	add.s64 	%rd5, %rd3, %rd4;
	ld.global.u32 	%r12, [%rd5];
	st.shared.u32 	[%r4], %r12;
$L__BB0_2:
	bar.sync 	0;
	setp.lt.u32 	%p2, %r20, 2;
	@%p2 bra 	$L__BB0_6;
$L__BB0_3:
	shr.u32 	%r6, %r20, 1;
	setp.ge.u32 	%p3, %r2, %r6;
	@%p3 bra 	$L__BB0_5;
	shl.b32 	%r13, %r6, 2;
	add.s32 	%r14, %r4, %r13;
	ld.shared.u32 	%r15, [%r14];
	ld.shared.u32 	%r16, [%r4];
	add.s32 	%r17, %r16, %r15;
	st.shared.u32 	[%r4], %r17;
$L__BB0_5:
	bar.sync 	0;
	setp.gt.u32 	%p4, %r20, 3;
	mov.u32 	%r20, %r6;
	@%p4 bra 	$L__BB0_3;
$L__BB0_6:
	setp.ne.s32 	%p5, %r2, 0;
	@%p5 bra 	$L__BB0_8;
	ld.shared.u32 	%r18, [_ZZ10sum_vectorPiS_iE5sdata];
	cvta.to.global.u64 	%rd6, %rd2;
	atom.global.add.u32 	%r19, [%rd6], %r18;
$L__BB0_8:
	ret;

}


// ===== COMPILED SASS (sm_100) =====

	.target	sm_100

	.elftype	@"ET_EXEC"


//--------------------- .note.nv.tkinfo           --------------------------
	.section	.note.nv.tkinfo,"",@"SHT_NOTE"
	.sectionflags	@"SHF_NOTE_NV_TKINFO"
	.tkinfo
        /*0018*/ 	.word	0x00000002
        /*0030*/ 	.string	""
        /*0030*/ 	.string	"ptxas"
        /*0030*/ 	.string	"Cuda compilation tools, release 13.0, V13.0.88"
        /*0030*/ 	.string	"Build cuda_13.0.r13.0/compiler.36424714_0"
        /*0030*/ 	.string	"-arch sm_100 -m 64 "



//--------------------- .note.nv.cuinfo           --------------------------
	.section	.note.nv.cuinfo,"",@"SHT_NOTE"
	.sectionflags	@"SHF_NOTE_NV_CUINFO"
        /*0018*/ 	.short	0x0002
        /*001a*/ 	.short	0x0064
        /*001c*/ 	.short	0x0082
	.zero		2


//--------------------- .nv.info                  --------------------------
	.section	.nv.info,"",@"SHT_CUDA_INFO"
	.align	4


	//----- nvinfo : EIATTR_REGCOUNT
	.align		4
        /*0000*/ 	.byte	0x04, 0x2f
        /*0002*/ 	.short	(.L_1 - .L_0)
	.align		4
.L_0:
        /*0004*/ 	.word	index@(_Z10sum_vectorPiS_i)
        /*0008*/ 	.word	0x0000000a


	//----- nvinfo : EIATTR_FRAME_SIZE
	.align		4
.L_1:
        /*000c*/ 	.byte	0x04, 0x11
        /*000e*/ 	.short	(.L_3 - .L_2)
	.align		4
.L_2:
        /*0010*/ 	.word	index@(_Z10sum_vectorPiS_i)
        /*0014*/ 	.word	0x00000000


	//----- nvinfo : EIATTR_MIN_STACK_SIZE
	.align		4
.L_3:
        /*0018*/ 	.byte	0x04, 0x12
        /*001a*/ 	.short	(.L_5 - .L_4)
	.align		4
.L_4:
        /*001c*/ 	.word	index@(_Z10sum_vectorPiS_i)
        /*0020*/ 	.word	0x00000000
.L_5:


//--------------------- .nv.compat                --------------------------
	.section	.nv.compat,"",@"SHT_CUDA_COMPAT_INFO"
	.align	4
        /*0000*/ 	.byte	0x02, 0x09, 0x00, 0x00, 0x02, 0x02, 0x01, 0x00, 0x02, 0x05, 0x05, 0x00, 0x03, 0x07, 0x01, 0x01
        /*0010*/ 	.byte	0x02, 0x03, 0x00, 0x00, 0x02, 0x06, 0x01, 0x00, 0x04, 0x0b, 0x08, 0x00, 0x09, 0x00, 0x00, 0x00
        /*0020*/ 	.byte	0x00, 0x00, 0x00, 0x00


//--------------------- .nv.info._Z10sum_vectorPiS_i --------------------------
	.section	.nv.info._Z10sum_vectorPiS_i,"",@"SHT_CUDA_INFO"
	.sectionflags	@""
	.align	4


	//----- nvinfo : EIATTR_CUDA_API_VERSION
	.align		4
        /*0000*/ 	.byte	0x04, 0x37
        /*0002*/ 	.short	(.L_7 - .L_6)
.L_6:
        /*0004*/ 	.word	0x00000082


	//----- nvinfo : EIATTR_KPARAM_INFO
	.align		4
.L_7:
        /*0008*/ 	.byte	0x04, 0x17
        /*000a*/ 	.short	(.L_9 - .L_8)
.L_8:
        /*000c*/ 	.word	0x00000000
        /*0010*/ 	.short	0x0002
        /*0012*/ 	.short	0x0010
        /*0014*/ 	.byte	0x00, 0xf0, 0x11, 0x00


	//----- nvinfo : EIATTR_KPARAM_INFO
	.align		4
.L_9:
        /*0018*/ 	.byte	0x04, 0x17
        /*001a*/ 	.short	(.L_11 - .L_10)
.L_10:
        /*001c*/ 	.word	0x00000000
        /*0020*/ 	.short	0x0001
        /*0022*/ 	.short	0x0008
        /*0024*/ 	.byte	0x00, 0xf5, 0x21, 0x00


	//----- nvinfo : EIATTR_KPARAM_INFO
	.align		4
.L_11:
        /*0028*/ 	.byte	0x04, 0x17
        /*002a*/ 	.short	(.L_13 - .L_12)
.L_12:
        /*002c*/ 	.word	0x00000000
        /*0030*/ 	.short	0x0000
        /*0032*/ 	.short	0x0000
        /*0034*/ 	.byte	0x00, 0xf5, 0x21, 0x00


	//----- nvinfo : EIATTR_SPARSE_MMA_MASK
	.align		4
.L_13:
        /*0038*/ 	.byte	0x03, 0x50
        /*003a*/ 	.short	0x0000


	//----- nvinfo : EIATTR_MAXREG_COUNT
	.align		4
        /*003c*/ 	.byte	0x03, 0x1b
        /*003e*/ 	.short	0x00ff


	//----- nvinfo : EIATTR_NUM_BARRIERS
	.align		4
        /*0040*/ 	.byte	0x02, 0x4c
        /*0042*/ 	.byte	0x01
	.zero		1


	//----- nvinfo : EIATTR_MERCURY_ISA_VERSION
	.align		4
        /*0044*/ 	.byte	0x03, 0x5f
        /*0046*/ 	.short	0x0101


	//----- nvinfo : EIATTR_VRC_CTA_INIT_COUNT
	.align		4
        /*0048*/ 	.byte	0x02, 0x4a
	.zero		1
	.zero		1


	//----- nvinfo : EIATTR_EXIT_INSTR_OFFSETS
	.align		4
        /*004c*/ 	.byte	0x04, 0x1c
        /*004e*/ 	.short	(.L_15 - .L_14)


	//   ....[0]....
.L_14:
        /*0050*/ 	.word	0x00000210


	//   ....[1]....
        /*0054*/ 	.word	0x00000280


	//----- nvinfo : EIATTR_CBANK_PARAM_SIZE
	.align		4
.L_15:
        /*0058*/ 	.byte	0x03, 0x19
        /*005a*/ 	.short	0x0014


	//----- nvinfo : EIATTR_PARAM_CBANK
	.align		4
        /*005c*/ 	.byte	0x04, 0x0a
        /*005e*/ 	.short	(.L_17 - .L_16)
	.align		4
.L_16:
        /*0060*/ 	.word	index@(.nv.constant0._Z10sum_vectorPiS_i)
        /*0064*/ 	.short	0x0380
        /*0066*/ 	.short	0x0014


	//----- nvinfo : EIATTR_SW_WAR
	.align		4
.L_17:
        /*0068*/ 	.byte	0x04, 0x36
        /*006a*/ 	.short	(.L_19 - .L_18)
.L_18:
        /*006c*/ 	.word	0x00000008
.L_19:


//--------------------- .nv.callgraph             --------------------------
	.section	.nv.callgraph,"",@"SHT_CUDA_CALLGRAPH"
	.align	4
	.sectionentsize	8
	.align		4
        /*0000*/ 	.word	0x00000000
	.align		4
        /*0004*/ 	.word	0xffffffff
	.align		4
        /*0008*/ 	.word	0x00000000
	.align		4
        /*000c*/ 	.word	0xfffffffe
	.align		4
        /*0010*/ 	.word	0x00000000
	.align		4
        /*0014*/ 	.word	0xfffffffd
	.align		4
        /*0018*/ 	.word	0x00000000
	.align		4
        /*001c*/ 	.word	0xfffffffc


//--------------------- .text._Z10sum_vectorPiS_i --------------------------
	.section	.text._Z10sum_vectorPiS_i,"ax",@progbits
	.align	128
        .global         _Z10sum_vectorPiS_i
        .type           _Z10sum_vectorPiS_i,@function
        .size           _Z10sum_vectorPiS_i,(.L_x_3 - _Z10sum_vectorPiS_i)
        .other          _Z10sum_vectorPiS_i,@"STO_CUDA_ENTRY STV_DEFAULT"
_Z10sum_vectorPiS_i:
.text._Z10sum_vectorPiS_i:
[----:B------:R-:W-:Y:S01]  /*0000*/  LDC R1, c[0x0][0x37c] ;  /* 0x0000df00ff017b82 */ /* 0x000fe20000000800 */
[----:B------:R-:W0:Y:S01]  /*0010*/  S2R R5, SR_CTAID.X ;  /* 0x0000000000057919 */ /* 0x000e220000002500 */
[----:B------:R-:W0:Y:S01]  /*0020*/  LDCU UR8, c[0x0][0x360] ;  /* 0x00006c00ff0877ac */ /* 0x000e220008000800 */
[----:B------:R-:W-:Y:S01]  /*0030*/  IMAD.MOV.U32 R7, RZ, RZ, RZ ;  /* 0x000000ffff077224 */ /* 0x000fe200078e00ff */
[----:B------:R-:W0:Y:S01]  /*0040*/  S2R R6, SR_TID.X ;  /* 0x0000000000067919 */ /* 0x000e220000002100 */
[----:B------:R-:W1:Y:S01]  /*0050*/  LDCU UR4, c[0x0][0x390] ;  /* 0x00007200ff0477ac */ /* 0x000e620008000800 */
[----:B------:R-:W2:Y:S01]  /*0060*/  LDCU.64 UR6, c[0x0][0x358] ;  /* 0x00006b00ff0677ac */ /* 0x000ea20008000a00 */
[----:B0-----:R-:W-:-:S05]  /*0070*/  IMAD R5, R5, UR8, R6 ;  /* 0x0000000805057c24 */ /* 0x001fca000f8e0206 */
[----:B-1----:R-:W-:-:S13]  /*0080*/  ISETP.GE.AND P0, PT, R5, UR4, PT ;  /* 0x0000000405007c0c */ /* 0x002fda000bf06270 */
[----:B------:R-:W0:Y:S02]  /*0090*/  @!P0 LDC.64 R2, c[0x0][0x380] ;  /* 0x0000e000ff028b82 */ /* 0x000e240000000a00 */
[----:B0-----:R-:W-:-:S05]  /*00a0*/  @!P0 IMAD.WIDE R2, R5, 0x4, R2 ;  /* 0x0000000405028825 */ /* 0x001fca00078e0202 */
[----:B--2---:R-:W2:Y:S01]  /*00b0*/  @!P0 LDG.E R7, desc[UR6][R2.64] ;  /* 0x0000000602078981 */ /* 0x004ea2000c1e1900 */
[----:B------:R-:W0:Y:S01]  /*00c0*/  S2UR UR5, SR_CgaCtaId ;  /* 0x00000000000579c3 */ /* 0x000e220000008800 */
[----:B------:R-:W-:Y:S01]  /*00d0*/  IMAD.U32 R4, RZ, RZ, UR8 ;  /* 0x00000008ff047e24 */ /* 0x000fe2000f8e00ff */
[----:B------:R-:W-:Y:S01]  /*00e0*/  UMOV UR4, 0x400 ;  /* 0x0000040000047882 */ /* 0x000fe20000000000 */
[----:B------:R-:W-:-:S03]  /*00f0*/  ISETP.NE.AND P0, PT, R6, RZ, PT ;  /* 0x000000ff0600720c */ /* 0x000fc60003f05270 */
[----:B------:R-:W-:Y:S01]  /*0100*/  ISETP.GE.U32.AND P1, PT, R4, 0x2, PT ;  /* 0x000000020400780c */ /* 0x000fe20003f26070 */
[----:B0-----:R-:W-:-:S06]  /*0110*/  ULEA UR4, UR5, UR4, 0x18 ;  /* 0x0000000405047291 */ /* 0x001fcc000f8ec0ff */
[----:B------:R-:W-:-:S05]  /*0120*/  LEA R0, R6, UR4, 0x2 ;  /* 0x0000000406007c11 */ /* 0x000fca000f8e10ff */
[----:B--2---:R0:W-:Y:S01]  /*0130*/  STS [R0], R7 ;  /* 0x0000000700007388 */ /* 0x0041e20000000800 */
[----:B------:R-:W-:Y:S06]  /*0140*/  BAR.SYNC.DEFER_BLOCKING 0x0 ;  /* 0x0000000000007b1d */ /* 0x000fec0000010000 */
[----:B------:R-:W-:Y:S05]  /*0150*/  @!P1 BRA `(.L_x_0) ;  /* 0x00000000002c9947 */ /* 0x000fea0003800000 */
.L_x_1:
[----:B------:R-:W-:-:S04]  /*0160*/  SHF.R.U32.HI R5, RZ, 0x1, R4 ;  /* 0x00000001ff057819 */ /* 0x000fc80000011604 */
[----:B------:R-:W-:-:S13]  /*0170*/  ISETP.GE.U32.AND P1, PT, R6, R5, PT ;  /* 0x000000050600720c */ /* 0x000fda0003f26070 */
[----:B------:R-:W-:Y:S01]  /*0180*/  @!P1 IMAD R2, R5, 0x4, R0 ;  /* 0x0000000405029824 */ /* 0x000fe200078e0200 */
[----:B------:R-:W-:Y:S05]  /*0190*/  @!P1 LDS R3, [R0] ;  /* 0x0000000000039984 */ /* 0x000fea0000000800 */
[----:B------:R-:W1:Y:S02]  /*01a0*/  @!P1 LDS R2, [R2] ;  /* 0x0000000002029984 */ /* 0x000e640000000800 */
[----:B-1----:R-:W-:-:S05]  /*01b0*/  @!P1 IMAD.IADD R3, R2, 0x1, R3 ;  /* 0x0000000102039824 */ /* 0x002fca00078e0203 */
[----:B------:R1:W-:Y:S01]  /*01c0*/  @!P1 STS [R0], R3 ;  /* 0x0000000300009388 */ /* 0x0003e20000000800 */
[----:B------:R-:W-:Y:S01]  /*01d0*/  BAR.SYNC.DEFER_BLOCKING 0x0 ;  /* 0x0000000000007b1d */ /* 0x000fe20000010000 */
[----:B------:R-:W-:Y:S01]  /*01e0*/  ISETP.GT.U32.AND P1, PT, R4, 0x3, PT ;  /* 0x000000030400780c */ /* 0x000fe20003f24070 */
[----:B------:R-:W-:-:S12]  /*01f0*/  IMAD.MOV.U32 R4, RZ, RZ, R5 ;  /* 0x000000ffff047224 */ /* 0x000fd800078e0005 */
[----:B-1----:R-:W-:Y:S05]  /*0200*/  @P1 BRA `(.L_x_1) ;  /* 0xfffffffc00d41947 */ /* 0x002fea000383ffff */
.L_x_0:
[----:B------:R-:W-:Y:S05]  /*0210*/  @P0 EXIT ;  /* 0x000000000000094d */ /* 0x000fea0003800000 */
[----:B------:R-:W1:Y:S01]  /*0220*/  S2UR UR5, SR_CgaCtaId ;  /* 0x00000000000579c3 */ /* 0x000e620000008800 */
[----:B------:R-:W-:-:S07]  /*0230*/  UMOV UR4, 0x400 ;  /* 0x0000040000047882 */ /* 0x000fce0000000000 */
[----:B------:R-:W2:Y:S01]  /*0240*/  LDC.64 R2, c[0x0][0x388] ;  /* 0x0000e200ff027b82 */ /* 0x000ea20000000a00 */
[----:B-1----:R-:W-:-:S09]  /*0250*/  ULEA UR4, UR5, UR4, 0x18 ;  /* 0x0000000405047291 */ /* 0x002fd2000f8ec0ff */
[----:B------:R-:W2:Y:S04]  /*0260*/  LDS R5, [UR4] ;  /* 0x00000004ff057984 */ /* 0x000ea80008000800 */
[----:B--2---:R-:W-:Y:S01]  /*0270*/  REDG.E.ADD.STRONG.GPU desc[UR6][R2.64], R5 ;  /* 0x000000050200798e */ /* 0x004fe2000c12e106 */
[----:B------:R-:W-:Y:S05]  /*0280*/  EXIT ;  /* 0x000000000000794d */ /* 0x000fea0003800000 */
.L_x_2:
[----:B------:R-:W-:-:S00]  /*0290*/  BRA `(.L_x_2) ;  /* 0xfffffffc00fc7947 */ /* 0x000fc0000383ffff */
[----:B------:R-:W-:-:S00]  /*02a0*/  NOP ;  /* 0x0000000000007918 */ /* 0x000fc00000000000 */
        /* <DEDUP_REMOVED lines=13> */
.L_x_3:


//--------------------- .nv.shared._Z10sum_vectorPiS_i --------------------------
	.section	.nv.shared._Z10sum_vectorPiS_i,"aw",@nobits
	.sectionflags	@""
	.align	4
.nv.shared._Z10sum_vectorPiS_i:
	.zero		5120


//--------------------- .nv.shared.reserved.0     --------------------------
	.section	.nv.shared.reserved.0,"aw",@nobits
	.weak		__nv_reservedSMEM_offset_0_alias
	.size		__nv_reservedSMEM_offset_0_alias, 0, 64
	.other		__nv_reservedSMEM_offset_0_alias,@"STO_CUDA_RESERVED_SHARED STV_DEFAULT"
__nv_reservedSMEM_offset_0_alias:
	.zero		0
	.zero		64


//--------------------- .nv.constant0._Z10sum_vectorPiS_i --------------------------
	.section	.nv.constant0._Z10sum_vectorPiS_i,"a",@progbits
	.sectionflags	@""
	.align	4
.nv.constant0._Z10sum_vectorPiS_i:
	.zero		916


//--------------------- SYMBOLS --------------------------

	.type		.nv.reservedSmem.offset0,@object
	.size		.nv.reservedSmem.offset0,0x4
	.type		.nv.reservedSmem.cap,@object
	.size		.nv.reservedSmem.cap,0x4
